//
// Generated by NVIDIA NVVM Compiler
//
// Compiler Build ID: CL-36424714
// Cuda compilation tools, release 13.0, V13.0.88
// Based on NVVM 20.0.0
//

.version 9.0
.target sm_100
.address_size 64

	// .globl	_Z13vectorMultGPUPfS_S_i

.visible .entry _Z13vectorMultGPUPfS_S_i(
	.param .u64 .ptr .align 1 _Z13vectorMultGPUPfS_S_i_param_0,
	.param .u64 .ptr .align 1 _Z13vectorMultGPUPfS_S_i_param_1,
	.param .u64 .ptr .align 1 _Z13vectorMultGPUPfS_S_i_param_2,
	.param .u32 _Z13vectorMultGPUPfS_S_i_param_3
)
{
	.reg .pred 	%p<2>;
	.reg .b32 	%r<3>;
	.reg .b32 	%f<4>;
	.reg .b64 	%rd<11>;

	ld.param.u64 	%rd1, [_Z13vectorMultGPUPfS_S_i_param_0];
	ld.param.u64 	%rd2, [_Z13vectorMultGPUPfS_S_i_param_1];
	ld.param.u64 	%rd3, [_Z13vectorMultGPUPfS_S_i_param_2];
	ld.param.u32 	%r2, [_Z13vectorMultGPUPfS_S_i_param_3];
	mov.u32 	%r1, %tid.x;
	setp.ge.s32 	%p1, %r1, %r2;
	@%p1 bra 	$L__BB0_2;
	cvta.to.global.u64 	%rd4, %rd1;
	cvta.to.global.u64 	%rd5, %rd2;
	cvta.to.global.u64 	%rd6, %rd3;
	mul.wide.u32 	%rd7, %r1, 4;
	add.s64 	%rd8, %rd4, %rd7;
	ld.global.f32 	%f1, [%rd8];
	add.s64 	%rd9, %rd5, %rd7;
	ld.global.f32 	%f2, [%rd9];
	mul.f32 	%f3, %f1, %f2;
	add.s64 	%rd10, %rd6, %rd7;
	st.global.f32 	[%rd10], %f3;
$L__BB0_2:
	ret;

}


// ===== COMPILED SASS (sm_100) =====

	.target	sm_100

	.elftype	@"ET_EXEC"


//--------------------- .note.nv.tkinfo           --------------------------
	.section	.note.nv.tkinfo,"",@"SHT_NOTE"
	.sectionflags	@"SHF_NOTE_NV_TKINFO"
	.tkinfo
        /*0018*/ 	.word	0x00000002
        /*0030*/ 	.string	""
        /*0030*/ 	.string	"ptxas"
        /*0030*/ 	.string	"Cuda compilation tools, release 13.0, V13.0.88"
        /*0030*/ 	.string	"Build cuda_13.0.r13.0/compiler.36424714_0"
        /*0030*/ 	.string	"-arch sm_100 -m 64 "



//--------------------- .note.nv.cuinfo           --------------------------
	.section	.note.nv.cuinfo,"",@"SHT_NOTE"
	.sectionflags	@"SHF_NOTE_NV_CUINFO"
        /*0018*/ 	.short	0x0002
        /*001a*/ 	.short	0x0064
        /*001c*/ 	.short	0x0082
	.zero		2


//--------------------- .nv.info                  --------------------------
	.section	.nv.info,"",@"SHT_CUDA_INFO"
	.align	4


	//----- nvinfo : EIATTR_REGCOUNT
	.align		4
        /*0000*/ 	.byte	0x04, 0x2f
        /*0002*/ 	.short	(.L_1 - .L_0)
	.align		4
.L_0:
        /*0004*/ 	.word	index@(_Z13vectorMultGPUPfS_S_i)
        /*0008*/ 	.word	0x0000000c


	//----- nvinfo : EIATTR_FRAME_SIZE
	.align		4
.L_1:
        /*000c*/ 	.byte	0x04, 0x11
        /*000e*/ 	.short	(.L_3 - .L_2)
	.align		4
.L_2:
        /*0010*/ 	.word	index@(_Z13vectorMultGPUPfS_S_i)
        /*0014*/ 	.word	0x00000000


	//----- nvinfo : EIATTR_MIN_STACK_SIZE
	.align		4
.L_3:
        /*0018*/ 	.byte	0x04, 0x12
        /*001a*/ 	.short	(.L_5 - .L_4)
	.align		4
.L_4:
        /*001c*/ 	.word	index@(_Z13vectorMultGPUPfS_S_i)
        /*0020*/ 	.word	0x00000000
.L_5:


//--------------------- .nv.compat                --------------------------
	.section	.nv.compat,"",@"SHT_CUDA_COMPAT_INFO"
	.align	4
        /*0000*/ 	.byte	0x02, 0x09, 0x00, 0x00, 0x02, 0x02, 0x01, 0x00, 0x02, 0x05, 0x05, 0x00, 0x03, 0x07, 0x01, 0x01
        /*0010*/ 	.byte	0x02, 0x03, 0x00, 0x00, 0x02, 0x06, 0x01, 0x00, 0x04, 0x0b, 0x08, 0x00, 0x09, 0x00, 0x00, 0x00
        /*0020*/ 	.byte	0x00, 0x00, 0x00, 0x00


//--------------------- .nv.info._Z13vectorMultGPUPfS_S_i --------------------------
	.section	.nv.info._Z13vectorMultGPUPfS_S_i,"",@"SHT_CUDA_INFO"
	.sectionflags	@""
	.align	4


	//----- nvinfo : EIATTR_CUDA_API_VERSION
	.align		4
        /*0000*/ 	.byte	0x04, 0x37
        /*0002*/ 	.short	(.L_7 - .L_6)
.L_6:
        /*0004*/ 	.word	0x00000082


	//----- nvinfo : EIATTR_KPARAM_INFO
	.align		4
.L_7:
        /*0008*/ 	.byte	0x04, 0x17
        /*000a*/ 	.short	(.L_9 - .L_8)
.L_8:
        /*000c*/ 	.word	0x00000000
        /*0010*/ 	.short	0x0003
        /*0012*/ 	.short	0x0018
        /*0014*/ 	.byte	0x00, 0xf0, 0x11, 0x00


	//----- nvinfo : EIATTR_KPARAM_INFO
	.align		4
.L_9:
        /*0018*/ 	.byte	0x04, 0x17
        /*001a*/ 	.short	(.L_11 - .L_10)
.L_10:
        /*001c*/ 	.word	0x00000000
        /*0020*/ 	.short	0x0002
        /*0022*/ 	.short	0x0010
        /*0024*/ 	.byte	0x00, 0xf5, 0x21, 0x00


	//----- nvinfo : EIATTR_KPARAM_INFO
	.align		4
.L_11:
        /*0028*/ 	.byte	0x04, 0x17
        /*002a*/ 	.short	(.L_13 - .L_12)
.L_12:
        /*002c*/ 	.word	0x00000000
        /*0030*/ 	.short	0x0001
        /*0032*/ 	.short	0x0008
        /*0034*/ 	.byte	0x00, 0xf5, 0x21, 0x00


	//----- nvinfo : EIATTR_KPARAM_INFO
	.align		4
.L_13:
        /*0038*/ 	.byte	0x04, 0x17
        /*003a*/ 	.short	(.L_15 - .L_14)
.L_14:
        /*003c*/ 	.word	0x00000000
        /*0040*/ 	.short	0x0000
        /*0042*/ 	.short	0x0000
        /*0044*/ 	.byte	0x00, 0xf5, 0x21, 0x00


	//----- nvinfo : EIATTR_SPARSE_MMA_MASK
	.align		4
.L_15:
        /*0048*/ 	.byte	0x03, 0x50
        /*004a*/ 	.short	0x0000


	//----- nvinfo : EIATTR_MAXREG_COUNT
	.align		4
        /*004c*/ 	.byte	0x03, 0x1b
        /*004e*/ 	.short	0x00ff


	//----- nvinfo : EIATTR_MERCURY_ISA_VERSION
	.align		4
        /*0050*/ 	.byte	0x03, 0x5f
        /*0052*/ 	.short	0x0101


	//----- nvinfo : EIATTR_VRC_CTA_INIT_COUNT
	.align		4
        /*0054*/ 	.byte	0x02, 0x4a
	.zero		1
	.zero		1


	//----- nvinfo : EIATTR_EXIT_INSTR_OFFSETS
	.align		4
        /*0058*/ 	.byte	0x04, 0x1c
        /*005a*/ 	.short	(.L_17 - .L_16)


	//   ....[0]....
.L_16:
        /*005c*/ 	.word	0x00000040


	//   ....[1]....
        /*0060*/ 	.word	0x00000100


	//----- nvinfo : EIATTR_CBANK_PARAM_SIZE
	.align		4
.L_17:
        /*0064*/ 	.byte	0x03, 0x19
        /*0066*/ 	.short	0x001c


	//----- nvinfo : EIATTR_PARAM_CBANK
	.align		4
        /*0068*/ 	.byte	0x04, 0x0a
        /*006a*/ 	.short	(.L_19 - .L_18)
	.align		4
.L_18:
        /*006c*/ 	.word	index@(.nv.constant0._Z13vectorMultGPUPfS_S_i)
        /*0070*/ 	.short	0x0380
        /*0072*/ 	.short	0x001c


	//----- nvinfo : EIATTR_SW_WAR
	.align		4
.L_19:
        /*0074*/ 	.byte	0x04, 0x36
        /*0076*/ 	.short	(.L_21 - .L_20)
.L_20:
        /*0078*/ 	.word	0x00000008
.L_21:


//--------------------- .nv.callgraph             --------------------------
	.section	.nv.callgraph,"",@"SHT_CUDA_CALLGRAPH"
	.align	4
	.sectionentsize	8
	.align		4
        /*0000*/ 	.word	0x00000000
	.align		4
        /*0004*/ 	.word	0xffffffff
	.align		4
        /*0008*/ 	.word	0x00000000
	.align		4
        /*000c*/ 	.word	0xfffffffe
	.align		4
        /*0010*/ 	.word	0x00000000
	.align		4
        /*0014*/ 	.word	0xfffffffd
	.align		4
        /*0018*/ 	.word	0x00000000
	.align		4
        /*001c*/ 	.word	0xfffffffc


//--------------------- .text._Z13vectorMultGPUPfS_S_i --------------------------
	.section	.text._Z13vectorMultGPUPfS_S_i,"ax",@progbits
	.align	128
        .global         _Z13vectorMultGPUPfS_S_i
        .type           _Z13vectorMultGPUPfS_S_i,@function
        .size           _Z13vectorMultGPUPfS_S_i,(.L_x_1 - _Z13vectorMultGPUPfS_S_i)
        .other          _Z13vectorMultGPUPfS_S_i,@"STO_CUDA_ENTRY STV_DEFAULT"
_Z13vectorMultGPUPfS_S_i:
.text._Z13vectorMultGPUPfS_S_i:
[----:B------:R-:W-:Y:S01]  /*0000*/  LDC R1, c[0x0][0x37c] ;  /* 0x0000df00ff017b82 */ /* 0x000fe20000000800 */
[----:B------:R-:W0:Y:S01]  /*0010*/  S2R R9, SR_TID.X ;  /* 0x0000000000097919 */ /* 0x000e220000002100 */
[----:B------:R-:W0:Y:S02]  /*0020*/  LDCU UR4, c[0x0][0x398] ;  /* 0x00007300ff0477ac */ /* 0x000e240008000800 */
[----:B0-----:R-:W-:-:S13]  /*0030*/  ISETP.GE.AND P0, PT, R9, UR4, PT ;  /* 0x0000000409007c0c */ /* 0x001fda000bf06270 */
[----:B------:R-:W-:Y:S05]  /*0040*/  @P0 EXIT ;  /* 0x000000000000094d */ /* 0x000fea0003800000 */
[----:B------:R-:W0:Y:S01]  /*0050*/  LDC.64 R2, c[0x0][0x380] ;  /* 0x0000e000ff027b82 */ /* 0x000e220000000a00 */
[----:B------:R-:W1:Y:S07]  /*0060*/  LDCU.64 UR4, c[0x0][0x358] ;  /* 0x00006b00ff0477ac */ /* 0x000e6e0008000a00 */
[----:B------:R-:W2:Y:S08]  /*0070*/  LDC.64 R4, c[0x0][0x388] ;  /* 0x0000e200ff047b82 */ /* 0x000eb00000000a00 */
[----:B------:R-:W3:Y:S01]  /*0080*/  LDC.64 R6, c[0x0][0x390] ;  /* 0x0000e400ff067b82 */ /* 0x000ee20000000a00 */
[----:B0-----:R-:W-:-:S06]  /*0090*/  IMAD.WIDE.U32 R2, R9, 0x4, R2 ;  /* 0x0000000409027825 */ /* 0x001fcc00078e0002 */
[----:B-1----:R-:W4:Y:S01]  /*00a0*/  LDG.E R2, desc[UR4][R2.64] ;  /* 0x0000000402027981 */ /* 0x002f22000c1e1900 */
[----:B--2---:R-:W-:-:S06]  /*00b0*/  IMAD.WIDE.U32 R4, R9, 0x4, R4 ;  /* 0x0000000409047825 */ /* 0x004fcc00078e0004 */
[----:B------:R-:W4:Y:S01]  /*00c0*/  LDG.E R5, desc[UR4][R4.64] ;  /* 0x0000000404057981 */ /* 0x000f22000c1e1900 */
[----:B---3--:R-:W-:-:S04]  /*00d0*/  IMAD.WIDE.U32 R6, R9, 0x4, R6 ;  /* 0x0000000409067825 */ /* 0x008fc800078e0006 */
[----:B----4-:R-:W-:-:S05]  /*00e0*/  FMUL R9, R2, R5 ;  /* 0x0000000502097220 */ /* 0x010fca0000400000 */
[----:B------:R-:W-:Y:S01]  /*00f0*/  STG.E desc[UR4][R6.64], R9 ;  /* 0x0000000906007986 */ /* 0x000fe2000c101904 */
[----:B------:R-:W-:Y:S05]  /*0100*/  EXIT ;  /* 0x000000000000794d */ /* 0x000fea0003800000 */
.L_x_0:
[----:B------:R-:W-:-:S00]  /*0110*/  BRA `(.L_x_0) ;  /* 0xfffffffc00fc7947 */ /* 0x000fc0000383ffff */
[----:B------:R-:W-:-:S00]  /*0120*/  NOP ;  /* 0x0000000000007918 */ /* 0x000fc00000000000 */
        /* <DEDUP_REMOVED lines=13> */
.L_x_1:


//--------------------- .nv.shared.reserved.0     --------------------------
	.section	.nv.shared.reserved.0,"aw",@nobits
	.weak		__nv_reservedSMEM_offset_0_alias
	.size		__nv_reservedSMEM_offset_0_alias, 0, 64
	.other		__nv_reservedSMEM_offset_0_alias,@"STO_CUDA_RESERVED_SHARED STV_DEFAULT"
__nv_reservedSMEM_offset_0_alias:
	.zero		0
	.zero		64


//--------------------- .nv.constant0._Z13vectorMultGPUPfS_S_i --------------------------
	.section	.nv.constant0._Z13vectorMultGPUPfS_S_i,"a",@progbits
	.sectionflags	@""
	.align	4
.nv.constant0._Z13vectorMultGPUPfS_S_i:
	.zero		924


//--------------------- SYMBOLS --------------------------

	.type		.nv.reservedSmem.offset0,@object
	.size		.nv.reservedSmem.offset0,0x4
